//
// Generated by NVIDIA NVVM Compiler
//
// Compiler Build ID: CL-36424714
// Cuda compilation tools, release 13.0, V13.0.88
// Based on NVVM 20.0.0
//

.version 9.0
.target sm_100
.address_size 64

	// .globl	_Z13cudaTransposeiiPPcS0_
.extern .func  (.param .b32 func_retval0) vprintf
(
	.param .b64 vprintf_param_0,
	.param .b64 vprintf_param_1
)
;
.global .align 1 .b8 $str[6] = {72, 101, 108, 108, 111};
.global .align 1 .b8 $str$1[26] = {114, 111, 119, 58, 32, 37, 100, 32, 32, 99, 111, 108, 117, 109, 110, 58, 32, 37, 100, 10, 32, 37, 115, 32, 10};
.global .align 1 .b8 $str$2[29] = {114, 111, 119, 58, 32, 37, 100, 32, 32, 99, 111, 108, 117, 109, 110, 58, 32, 37, 100, 10, 32, 37, 115, 32, 37, 115, 32, 10};

.visible .entry _Z13cudaTransposeiiPPcS0_(
	.param .u32 _Z13cudaTransposeiiPPcS0__param_0,
	.param .u32 _Z13cudaTransposeiiPPcS0__param_1,
	.param .u64 .ptr .align 1 _Z13cudaTransposeiiPPcS0__param_2,
	.param .u64 .ptr .align 1 _Z13cudaTransposeiiPPcS0__param_3
)
{
	.local .align 8 .b8 	__local_depot0[24];
	.reg .b64 	%SP;
	.reg .b64 	%SPL;
	.reg .pred 	%p<4>;
	.reg .b32 	%r<19>;
	.reg .b64 	%rd<18>;

	mov.u64 	%SPL, __local_depot0;
	cvta.local.u64 	%SP, %SPL;
	ld.param.u32 	%r3, [_Z13cudaTransposeiiPPcS0__param_0];
	ld.param.u32 	%r5, [_Z13cudaTransposeiiPPcS0__param_1];
	ld.param.u64 	%rd1, [_Z13cudaTransposeiiPPcS0__param_2];
	ld.param.u64 	%rd2, [_Z13cudaTransposeiiPPcS0__param_3];
	mov.u32 	%r6, %ctaid.y;
	mov.u32 	%r7, %ntid.y;
	mov.u32 	%r8, %tid.y;
	mad.lo.s32 	%r9, %r6, %r7, %r8;
	mov.u32 	%r10, %ctaid.x;
	mov.u32 	%r11, %ntid.x;
	mov.u32 	%r12, %tid.x;
	mad.lo.s32 	%r2, %r10, %r11, %r12;
	setp.ge.s32 	%p1, %r2, %r3;
	setp.ge.s32 	%p2, %r9, %r5;
	or.pred  	%p3, %p1, %p2;
	@%p3 bra 	$L__BB0_2;
	add.u64 	%rd3, %SP, 0;
	add.u64 	%rd4, %SPL, 0;
	cvta.to.global.u64 	%rd5, %rd2;
	cvta.to.global.u64 	%rd6, %rd1;
	mad.lo.s32 	%r13, %r9, %r3, %r2;
	mul.wide.s32 	%rd7, %r13, 8;
	add.s64 	%rd8, %rd5, %rd7;
	mov.u64 	%rd9, $str;
	cvta.global.u64 	%rd10, %rd9;
	st.global.u64 	[%rd8], %rd10;
	st.local.v2.u32 	[%rd4], {%r9, %r2};
	st.local.u64 	[%rd4+8], %rd10;
	mov.u64 	%rd11, $str$1;
	cvta.global.u64 	%rd12, %rd11;
	{ // callseq 0, 0
	.param .b64 param0;
	st.param.b64 	[param0], %rd12;
	.param .b64 param1;
	st.param.b64 	[param1], %rd3;
	.param .b32 retval0;
	call.uni (retval0), 
	vprintf, 
	(
	param0, 
	param1
	);
	ld.param.b32 	%r14, [retval0];
	} // callseq 0
	mad.lo.s32 	%r16, %r5, %r2, %r9;
	mul.wide.s32 	%rd13, %r16, 8;
	add.s64 	%rd14, %rd6, %rd13;
	ld.global.u64 	%rd15, [%rd14];
	st.global.u64 	[%rd8], %rd15;
	st.local.v2.u32 	[%rd4], {%r9, %r2};
	st.local.u64 	[%rd4+8], %rd15;
	st.local.u64 	[%rd4+16], %rd15;
	mov.u64 	%rd16, $str$2;
	cvta.global.u64 	%rd17, %rd16;
	{ // callseq 1, 0
	.param .b64 param0;
	st.param.b64 	[param0], %rd17;
	.param .b64 param1;
	st.param.b64 	[param1], %rd3;
	.param .b32 retval0;
	call.uni (retval0), 
	vprintf, 
	(
	param0, 
	param1
	);
	ld.param.b32 	%r17, [retval0];
	} // callseq 1
$L__BB0_2:
	ret;

}


// ===== COMPILED SASS (sm_100) =====

	.target	sm_100

	.elftype	@"ET_EXEC"


//--------------------- .note.nv.tkinfo           --------------------------
	.section	.note.nv.tkinfo,"",@"SHT_NOTE"
	.sectionflags	@"SHF_NOTE_NV_TKINFO"
	.tkinfo
        /*0018*/ 	.word	0x00000002
        /*0030*/ 	.string	""
        /*0030*/ 	.string	"ptxas"
        /*0030*/ 	.string	"Cuda compilation tools, release 13.0, V13.0.88"
        /*0030*/ 	.string	"Build cuda_13.0.r13.0/compiler.36424714_0"
        /*0030*/ 	.string	"-arch sm_100 -m 64 "



//--------------------- .note.nv.cuinfo           --------------------------
	.section	.note.nv.cuinfo,"",@"SHT_NOTE"
	.sectionflags	@"SHF_NOTE_NV_CUINFO"
        /*0018*/ 	.short	0x0002
        /*001a*/ 	.short	0x0064
        /*001c*/ 	.short	0x0082
	.zero		2


//--------------------- .nv.info                  --------------------------
	.section	.nv.info,"",@"SHT_CUDA_INFO"
	.align	4


	//----- nvinfo : EIATTR_REGCOUNT
	.align		4
        /*0000*/ 	.byte	0x04, 0x2f
        /*0002*/ 	.short	(.L_4 - .L_3)
	.align		4
.L_3:
        /*0004*/ 	.word	index@(_Z13cudaTransposeiiPPcS0_)
        /*0008*/ 	.word	0x0000001a


	//----- nvinfo : EIATTR_FRAME_SIZE
	.align		4
.L_4:
        /*000c*/ 	.byte	0x04, 0x11
        /*000e*/ 	.short	(.L_6 - .L_5)
	.align		4
.L_5:
        /*0010*/ 	.word	index@(_Z13cudaTransposeiiPPcS0_)
        /*0014*/ 	.word	0x00000018


	//----- nvinfo : EIATTR_MIN_STACK_SIZE
	.align		4
.L_6:
        /*0018*/ 	.byte	0x04, 0x12
        /*001a*/ 	.short	(.L_8 - .L_7)
	.align		4
.L_7:
        /*001c*/ 	.word	index@(_Z13cudaTransposeiiPPcS0_)
        /*0020*/ 	.word	0x00000018
.L_8:


//--------------------- .nv.compat                --------------------------
	.section	.nv.compat,"",@"SHT_CUDA_COMPAT_INFO"
	.align	4
        /*0000*/ 	.byte	0x02, 0x09, 0x00, 0x00, 0x02, 0x02, 0x01, 0x00, 0x02, 0x05, 0x05, 0x00, 0x03, 0x07, 0x01, 0x01
        /*0010*/ 	.byte	0x02, 0x03, 0x00, 0x00, 0x02, 0x06, 0x01, 0x00, 0x04, 0x0b, 0x08, 0x00, 0x09, 0x00, 0x00, 0x00
        /*0020*/ 	.byte	0x00, 0x00, 0x00, 0x00


//--------------------- .nv.info._Z13cudaTransposeiiPPcS0_ --------------------------
	.section	.nv.info._Z13cudaTransposeiiPPcS0_,"",@"SHT_CUDA_INFO"
	.sectionflags	@""
	.align	4


	//----- nvinfo : EIATTR_CUDA_API_VERSION
	.align		4
        /*0000*/ 	.byte	0x04, 0x37
        /*0002*/ 	.short	(.L_10 - .L_9)
.L_9:
        /*0004*/ 	.word	0x00000082


	//----- nvinfo : EIATTR_KPARAM_INFO
	.align		4
.L_10:
        /*0008*/ 	.byte	0x04, 0x17
        /*000a*/ 	.short	(.L_12 - .L_11)
.L_11:
        /*000c*/ 	.word	0x00000000
        /*0010*/ 	.short	0x0003
        /*0012*/ 	.short	0x0010
        /*0014*/ 	.byte	0x00, 0xf5, 0x21, 0x00


	//----- nvinfo : EIATTR_KPARAM_INFO
	.align		4
.L_12:
        /*0018*/ 	.byte	0x04, 0x17
        /*001a*/ 	.short	(.L_14 - .L_13)
.L_13:
        /*001c*/ 	.word	0x00000000
        /*0020*/ 	.short	0x0002
        /*0022*/ 	.short	0x0008
        /*0024*/ 	.byte	0x00, 0xf5, 0x21, 0x00


	//----- nvinfo : EIATTR_KPARAM_INFO
	.align		4
.L_14:
        /*0028*/ 	.byte	0x04, 0x17
        /*002a*/ 	.short	(.L_16 - .L_15)
.L_15:
        /*002c*/ 	.word	0x00000000
        /*0030*/ 	.short	0x0001
        /*0032*/ 	.short	0x0004
        /*0034*/ 	.byte	0x00, 0xf0, 0x11, 0x00


	//----- nvinfo : EIATTR_KPARAM_INFO
	.align		4
.L_16:
        /*0038*/ 	.byte	0x04, 0x17
        /*003a*/ 	.short	(.L_18 - .L_17)
.L_17:
        /*003c*/ 	.word	0x00000000
        /*0040*/ 	.short	0x0000
        /*0042*/ 	.short	0x0000
        /*0044*/ 	.byte	0x00, 0xf0, 0x11, 0x00


	//----- nvinfo : EIATTR_SPARSE_MMA_MASK
	.align		4
.L_18:
        /*0048*/ 	.byte	0x03, 0x50
        /*004a*/ 	.short	0x0000


	//----- nvinfo : EIATTR_MAXREG_COUNT
	.align		4
        /*004c*/ 	.byte	0x03, 0x1b
        /*004e*/ 	.short	0x00ff


	//----- nvinfo : EIATTR_EXTERNS
	.align		4
        /*0050*/ 	.byte	0x04, 0x0f
        /*0052*/ 	.short	(.L_20 - .L_19)


	//   ....[0]....
	.align		4
.L_19:
        /*0054*/ 	.word	index@(vprintf)


	//----- nvinfo : EIATTR_MERCURY_ISA_VERSION
	.align		4
.L_20:
        /*0058*/ 	.byte	0x03, 0x5f
        /*005a*/ 	.short	0x0101


	//----- nvinfo : EIATTR_VRC_CTA_INIT_COUNT
	.align		4
        /*005c*/ 	.byte	0x02, 0x4a
	.zero		1
	.zero		1


	//----- nvinfo : EIATTR_SYSCALL_OFFSETS
	.align		4
        /*0060*/ 	.byte	0x04, 0x46
        /*0062*/ 	.short	(.L_22 - .L_21)


	//   ....[0]....
.L_21:
        /*0064*/ 	.word	0x00000220


	//   ....[1]....
        /*0068*/ 	.word	0x00000330


	//----- nvinfo : EIATTR_EXIT_INSTR_OFFSETS
	.align		4
.L_22:
        /*006c*/ 	.byte	0x04, 0x1c
        /*006e*/ 	.short	(.L_24 - .L_23)


	//   ....[0]....
.L_23:
        /*0070*/ 	.word	0x00000110


	//   ....[1]....
        /*0074*/ 	.word	0x00000340


	//----- nvinfo : EIATTR_CRS_STACK_SIZE
	.align		4
.L_24:
        /*0078*/ 	.byte	0x04, 0x1e
        /*007a*/ 	.short	(.L_26 - .L_25)
.L_25:
        /*007c*/ 	.word	0x00000000


	//----- nvinfo : EIATTR_CBANK_PARAM_SIZE
	.align		4
.L_26:
        /*0080*/ 	.byte	0x03, 0x19
        /*0082*/ 	.short	0x0018


	//----- nvinfo : EIATTR_PARAM_CBANK
	.align		4
        /*0084*/ 	.byte	0x04, 0x0a
        /*0086*/ 	.short	(.L_28 - .L_27)
	.align		4
.L_27:
        /*0088*/ 	.word	index@(.nv.constant0._Z13cudaTransposeiiPPcS0_)
        /*008c*/ 	.short	0x0380
        /*008e*/ 	.short	0x0018


	//----- nvinfo : EIATTR_SW_WAR
	.align		4
.L_28:
        /*0090*/ 	.byte	0x04, 0x36
        /*0092*/ 	.short	(.L_30 - .L_29)
.L_29:
        /*0094*/ 	.word	0x00000008
.L_30:


//--------------------- .nv.callgraph             --------------------------
	.section	.nv.callgraph,"",@"SHT_CUDA_CALLGRAPH"
	.align	4
	.sectionentsize	8
	.align		4
        /*0000*/ 	.word	0x00000000
	.align		4
        /*0004*/ 	.word	0xffffffff
	.align		4
        /*0008*/ 	.word	index@(_Z13cudaTransposeiiPPcS0_)
	.align		4
        /*000c*/ 	.word	index@(vprintf)
	.align		4
        /*0010*/ 	.word	0x00000000
	.align		4
        /*0014*/ 	.word	0xfffffffe
	.align		4
        /*0018*/ 	.word	0x00000000
	.align		4
        /*001c*/ 	.word	0xfffffffd
	.align		4
        /*0020*/ 	.word	0x00000000
	.align		4
        /*0024*/ 	.word	0xfffffffc


//--------------------- .nv.constant4             --------------------------
	.section	.nv.constant4,"a",@progbits
	.align	8
	.align		8
.nv.constant4:
        /*0000*/ 	.dword	vprintf
	.align		8
        /*0008*/ 	.dword	$str
	.align		8
        /*0010*/ 	.dword	$str$1
	.align		8
        /*0018*/ 	.dword	$str$2


//--------------------- .text._Z13cudaTransposeiiPPcS0_ --------------------------
	.section	.text._Z13cudaTransposeiiPPcS0_,"ax",@progbits
	.align	128
        .global         _Z13cudaTransposeiiPPcS0_
        .type           _Z13cudaTransposeiiPPcS0_,@function
        .size           _Z13cudaTransposeiiPPcS0_,(.L_x_3 - _Z13cudaTransposeiiPPcS0_)
        .other          _Z13cudaTransposeiiPPcS0_,@"STO_CUDA_ENTRY STV_DEFAULT"
_Z13cudaTransposeiiPPcS0_:
.text._Z13cudaTransposeiiPPcS0_:
[----:B------:R-:W0:Y:S01]  /*0000*/  LDC R1, c[0x0][0x37c] ;  /* 0x0000df00ff017b82 */ /* 0x000e220000000800 */
[----:B------:R-:W1:Y:S01]  /*0010*/  S2R R3, SR_TID.Y ;  /* 0x0000000000037919 */ /* 0x000e620000002200 */
[----:B------:R-:W2:Y:S06]  /*0020*/  LDCU UR5, c[0x0][0x2fc] ;  /* 0x00005f80ff0577ac */ /* 0x000eac0008000800 */
[----:B------:R-:W1:Y:S01]  /*0030*/  S2UR UR6, SR_CTAID.Y ;  /* 0x00000000000679c3 */ /* 0x000e620000002600 */
[----:B0-----:R-:W-:Y:S01]  /*0040*/  VIADD R1, R1, 0xffffffe8 ;  /* 0xffffffe801017836 */ /* 0x001fe20000000000 */
[----:B------:R-:W0:Y:S01]  /*0050*/  S2R R0, SR_TID.X ;  /* 0x0000000000007919 */ /* 0x000e220000002100 */
[----:B------:R-:W3:Y:S01]  /*0060*/  LDCU.64 UR8, c[0x0][0x380] ;  /* 0x00007000ff0877ac */ /* 0x000ee20008000a00 */
[----:B------:R-:W4:Y:S04]  /*0070*/  LDCU UR4, c[0x0][0x2f8] ;  /* 0x00005f00ff0477ac */ /* 0x000f280008000800 */
[----:B------:R-:W1:Y:S08]  /*0080*/  LDC R18, c[0x0][0x364] ;  /* 0x0000d900ff127b82 */ /* 0x000e700000000800 */
[----:B------:R-:W0:Y:S08]  /*0090*/  S2UR UR7, SR_CTAID.X ;  /* 0x00000000000779c3 */ /* 0x000e300000002500 */
[----:B------:R-:W0:Y:S01]  /*00a0*/  LDC R19, c[0x0][0x360] ;  /* 0x0000d800ff137b82 */ /* 0x000e220000000800 */
[----:B----4-:R-:W-:-:S05]  /*00b0*/  IADD3 R22, P1, PT, R1, UR4, RZ ;  /* 0x0000000401167c10 */ /* 0x010fca000ff3e0ff */
[----:B--2---:R-:W-:Y:S02]  /*00c0*/  IMAD.X R2, RZ, RZ, UR5, P1 ;  /* 0x00000005ff027e24 */ /* 0x004fe400088e06ff */
[----:B-1----:R-:W-:-:S05]  /*00d0*/  IMAD R18, R18, UR6, R3 ;  /* 0x0000000612127c24 */ /* 0x002fca000f8e0203 */
[----:B---3--:R-:W-:Y:S01]  /*00e0*/  ISETP.GE.AND P0, PT, R18, UR9, PT ;  /* 0x0000000912007c0c */ /* 0x008fe2000bf06270 */
[----:B0-----:R-:W-:-:S05]  /*00f0*/  IMAD R19, R19, UR7, R0 ;  /* 0x0000000713137c24 */ /* 0x001fca000f8e0200 */
[----:B------:R-:W-:-:S13]  /*0100*/  ISETP.GE.OR P0, PT, R19, UR8, P0 ;  /* 0x0000000813007c0c */ /* 0x000fda0008706670 */
[----:B------:R-:W-:Y:S05]  /*0110*/  @P0 EXIT ;  /* 0x000000000000094d */ /* 0x000fea0003800000 */
[----:B------:R-:W0:Y:S01]  /*0120*/  LDC.64 R16, c[0x0][0x390] ;  /* 0x0000e400ff107b82 */ /* 0x000e220000000a00 */
[----:B------:R-:W1:Y:S01]  /*0130*/  LDCU.64 UR36, c[0x0][0x358] ;  /* 0x00006b00ff2477ac */ /* 0x000e620008000a00 */
[----:B------:R-:W-:Y:S01]  /*0140*/  IMAD R3, R18, UR8, R19 ;  /* 0x0000000812037c24 */ /* 0x000fe2000f8e0213 */
[----:B------:R-:W-:Y:S01]  /*0150*/  MOV R23, 0x0 ;  /* 0x0000000000177802 */ /* 0x000fe20000000f00 */
[----:B------:R2:W-:Y:S01]  /*0160*/  STL.64 [R1], R18 ;  /* 0x0000001201007387 */ /* 0x0005e20000100a00 */
[----:B------:R-:W3:Y:S01]  /*0170*/  LDCU.64 UR4, c[0x4][0x10] ;  /* 0x01000200ff0477ac */ /* 0x000ee20008000a00 */
[----:B------:R-:W-:Y:S01]  /*0180*/  MOV R6, R22 ;  /* 0x0000001600067202 */ /* 0x000fe20000000f00 */
[----:B------:R-:W-:Y:S01]  /*0190*/  IMAD.MOV.U32 R7, RZ, RZ, R2 ;  /* 0x000000ffff077224 */ /* 0x000fe200078e0002 */
[----:B------:R-:W4:Y:S08]  /*01a0*/  LDC.64 R10, c[0x4][0x8] ;  /* 0x01000200ff0a7b82 */ /* 0x000f300000000a00 */
[----:B------:R2:W2:Y:S01]  /*01b0*/  LDC.64 R8, c[0x4][R23] ;  /* 0x0100000017087b82 */ /* 0x0004a20000000a00 */
[----:B---3--:R-:W-:Y:S01]  /*01c0*/  MOV R4, UR4 ;  /* 0x0000000400047c02 */ /* 0x008fe20008000f00 */
[----:B0-----:R-:W-:-:S04]  /*01d0*/  IMAD.WIDE R16, R3, 0x8, R16 ;  /* 0x0000000803107825 */ /* 0x001fc800078e0210 */
[----:B------:R-:W-:Y:S01]  /*01e0*/  IMAD.U32 R5, RZ, RZ, UR5 ;  /* 0x00000005ff057e24 */ /* 0x000fe2000f8e00ff */
[----:B----4-:R0:W-:Y:S04]  /*01f0*/  STL.64 [R1+0x8], R10 ;  /* 0x0000080a01007387 */ /* 0x0101e80000100a00 */
[----:B-1----:R0:W-:Y:S02]  /*0200*/  STG.E.64 desc[UR36][R16.64], R10 ;  /* 0x0000000a10007986 */ /* 0x0021e4000c101b24 */
[----:B------:R-:W-:-:S07]  /*0210*/  LEPC R20, `(.L_x_0) ;  /* 0x000000001014794e */ /* 0x000fce0000000000 */
[----:B0-2---:R-:W-:Y:S05]  /*0220*/  CALL.ABS.NOINC R8 ;  /* 0x0000000008007343 */ /* 0x005fea0003c00000 */
.L_x_0:
[----:B------:R-:W0:Y:S01]  /*0230*/  LDC.64 R8, c[0x0][0x388] ;  /* 0x0000e200ff087b82 */ /* 0x000e220000000a00 */
[----:B------:R-:W1:Y:S02]  /*0240*/  LDCU UR4, c[0x0][0x384] ;  /* 0x00007080ff0477ac */ /* 0x000e640008000800 */
[----:B-1----:R-:W-:Y:S01]  /*0250*/  IMAD R3, R19, UR4, R18 ;  /* 0x0000000413037c24 */ /* 0x002fe2000f8e0212 */
[----:B------:R1:W-:Y:S04]  /*0260*/  STL.64 [R1], R18 ;  /* 0x0000001201007387 */ /* 0x0003e80000100a00 */
[----:B------:R1:W2:Y:S01]  /*0270*/  LDC.64 R10, c[0x4][R23] ;  /* 0x01000000170a7b82 */ /* 0x0002a20000000a00 */
[----:B------:R-:W3:Y:S01]  /*0280*/  LDCU.64 UR4, c[0x4][0x18] ;  /* 0x01000300ff0477ac */ /* 0x000ee20008000a00 */
[----:B0-----:R-:W-:-:S06]  /*0290*/  IMAD.WIDE R8, R3, 0x8, R8 ;  /* 0x0000000803087825 */ /* 0x001fcc00078e0208 */
[----:B------:R-:W4:Y:S01]  /*02a0*/  LDG.E.64 R8, desc[UR36][R8.64] ;  /* 0x0000002408087981 */ /* 0x000f22000c1e1b00 */
[----:B------:R-:W-:Y:S02]  /*02b0*/  MOV R6, R22 ;  /* 0x0000001600067202 */ /* 0x000fe40000000f00 */
[----:B------:R-:W-:Y:S02]  /*02c0*/  MOV R7, R2 ;  /* 0x0000000200077202 */ /* 0x000fe40000000f00 */
[----:B---3--:R-:W-:Y:S01]  /*02d0*/  MOV R4, UR4 ;  /* 0x0000000400047c02 */ /* 0x008fe20008000f00 */
[----:B------:R-:W-:Y:S01]  /*02e0*/  IMAD.U32 R5, RZ, RZ, UR5 ;  /* 0x00000005ff057e24 */ /* 0x000fe2000f8e00ff */
[----:B----4-:R1:W-:Y:S04]  /*02f0*/  STG.E.64 desc[UR36][R16.64], R8 ;  /* 0x0000000810007986 */ /* 0x0103e8000c101b24 */
[----:B------:R1:W-:Y:S04]  /*0300*/  STL.64 [R1+0x8], R8 ;  /* 0x0000080801007387 */ /* 0x0003e80000100a00 */
[----:B--2---:R1:W-:Y:S02]  /*0310*/  STL.64 [R1+0x10], R8 ;  /* 0x0000100801007387 */ /* 0x0043e40000100a00 */
[----:B------:R-:W-:-:S07]  /*0320*/  LEPC R20, `(.L_x_1) ;  /* 0x000000001014794e */ /* 0x000fce0000000000 */
[----:B-1----:R-:W-:Y:S05]  /*0330*/  CALL.ABS.NOINC R10 ;  /* 0x000000000a007343 */ /* 0x002fea0003c00000 */
.L_x_1:
[----:B------:R-:W-:Y:S05]  /*0340*/  EXIT ;  /* 0x000000000000794d */ /* 0x000fea0003800000 */
.L_x_2:
[----:B------:R-:W-:-:S00]  /*0350*/  BRA `(.L_x_2) ;  /* 0xfffffffc00fc7947 */ /* 0x000fc0000383ffff */
[----:B------:R-:W-:-:S00]  /*0360*/  NOP ;  /* 0x0000000000007918 */ /* 0x000fc00000000000 */
        /* <DEDUP_REMOVED lines=9> */
.L_x_3:


//--------------------- .nv.global.init           --------------------------
	.section	.nv.global.init,"aw",@progbits
.nv.global.init:
	.type		$str,@object
	.size		$str,($str$1 - $str)
$str:
        /*0000*/ 	.byte	0x48, 0x65, 0x6c, 0x6c, 0x6f, 0x00
	.type		$str$1,@object
	.size		$str$1,($str$2 - $str$1)
$str$1:
        /*0006*/ 	.byte	0x72, 0x6f, 0x77, 0x3a, 0x20, 0x25, 0x64, 0x20, 0x20, 0x63, 0x6f, 0x6c, 0x75, 0x6d, 0x6e, 0x3a
        /*0016*/ 	.byte	0x20, 0x25, 0x64, 0x0a, 0x20, 0x25, 0x73, 0x20, 0x0a, 0x00
	.type		$str$2,@object
	.size		$str$2,(.L_2 - $str$2)
$str$2:
        /*0020*/ 	.byte	0x72, 0x6f, 0x77, 0x3a, 0x20, 0x25, 0x64, 0x20, 0x20, 0x63, 0x6f, 0x6c, 0x75, 0x6d, 0x6e, 0x3a
        /*0030*/ 	.byte	0x20, 0x25, 0x64, 0x0a, 0x20, 0x25, 0x73, 0x20, 0x25, 0x73, 0x20, 0x0a, 0x00
.L_2:


//--------------------- .nv.shared.reserved.0     --------------------------
	.section	.nv.shared.reserved.0,"aw",@nobits
	.weak		__nv_reservedSMEM_offset_0_alias
	.size		__nv_reservedSMEM_offset_0_alias, 0, 64
	.other		__nv_reservedSMEM_offset_0_alias,@"STO_CUDA_RESERVED_SHARED STV_DEFAULT"
__nv_reservedSMEM_offset_0_alias:
	.zero		0
	.zero		64


//--------------------- .nv.constant0._Z13cudaTransposeiiPPcS0_ --------------------------
	.section	.nv.constant0._Z13cudaTransposeiiPPcS0_,"a",@progbits
	.sectionflags	@""
	.align	4
.nv.constant0._Z13cudaTransposeiiPPcS0_:
	.zero		920


//--------------------- SYMBOLS --------------------------

	.type		.nv.reservedSmem.offset0,@object
	.size		.nv.reservedSmem.offset0,0x4
	.type		vprintf,@function
